	.headerflags	@"EF_CUDA_TEXMODE_UNIFIED EF_CUDA_64BIT_ADDRESS EF_CUDA_ACCELERATORS EF_CUDA_SM90 EF_CUDA_VIRTUAL_SM(EF_CUDA_SM90)"
	.elftype	@"ET_EXEC"


//--------------------- .nv.info                  --------------------------
	.section	.nv.info,"",@"SHT_CUDA_INFO"
	.align	4


	//----- nvinfo : EIATTR_REGCOUNT
	.align		4
        /*0000*/ 	.byte	0x04, 0x2f
        /*0002*/ 	.short	(.L_1 - .L_0)
	.align		4
.L_0:
        /*0004*/ 	.word	index@(triton_poi_fused_1)
        /*0008*/ 	.word	0x0000001e


	//----- nvinfo : EIATTR_MIN_STACK_SIZE
	.align		4
.L_1:
        /*000c*/ 	.byte	0x04, 0x12
        /*000e*/ 	.short	(.L_3 - .L_2)
	.align		4
.L_2:
        /*0010*/ 	.word	index@(triton_poi_fused_1)
        /*0014*/ 	.word	0x00000000


	//----- nvinfo : EIATTR_FRAME_SIZE
	.align		4
.L_3:
        /*0018*/ 	.byte	0x04, 0x11
        /*001a*/ 	.short	(.L_5 - .L_4)
	.align		4
.L_4:
        /*001c*/ 	.word	index@(triton_poi_fused_1)
        /*0020*/ 	.word	0x00000000


	//----- nvinfo : EIATTR_MIN_STACK_SIZE
	.align		4
.L_5:
        /*0024*/ 	.byte	0x04, 0x12
        /*0026*/ 	.short	(.L_7 - .L_6)
	.align		4
.L_6:
        /*0028*/ 	.word	index@(triton_poi_fused_1)
        /*002c*/ 	.word	0x00000000
.L_7:


//--------------------- .nv.info.triton_poi_fused_1 --------------------------
	.section	.nv.info.triton_poi_fused_1,"",@"SHT_CUDA_INFO"
	.sectionflags	@""
	.align	4


	//----- nvinfo : EIATTR_CUDA_API_VERSION
	.align		4
        /*0000*/ 	.byte	0x04, 0x37
        /*0002*/ 	.short	(.L_9 - .L_8)
.L_8:
        /*0004*/ 	.word	0x0000007c


	//----- nvinfo : EIATTR_KPARAM_INFO
	.align		4
.L_9:
        /*0008*/ 	.byte	0x04, 0x17
        /*000a*/ 	.short	(.L_11 - .L_10)
.L_10:
        /*000c*/ 	.word	0x00000000
        /*0010*/ 	.short	0x0003
        /*0012*/ 	.short	0x0014
        /*0014*/ 	.byte	0x00, 0xf0, 0x11, 0x00


	//----- nvinfo : EIATTR_KPARAM_INFO
	.align		4
.L_11:
        /*0018*/ 	.byte	0x04, 0x17
        /*001a*/ 	.short	(.L_13 - .L_12)
.L_12:
        /*001c*/ 	.word	0x00000000
        /*0020*/ 	.short	0x0002
        /*0022*/ 	.short	0x0010
        /*0024*/ 	.byte	0x00, 0xf0, 0x11, 0x00


	//----- nvinfo : EIATTR_KPARAM_INFO
	.align		4
.L_13:
        /*0028*/ 	.byte	0x04, 0x17
        /*002a*/ 	.short	(.L_15 - .L_14)
.L_14:
        /*002c*/ 	.word	0x00000000
        /*0030*/ 	.short	0x0001
        /*0032*/ 	.short	0x0008
        /*0034*/ 	.byte	0x00, 0xf4, 0x21, 0x00


	//----- nvinfo : EIATTR_KPARAM_INFO
	.align		4
.L_15:
        /*0038*/ 	.byte	0x04, 0x17
        /*003a*/ 	.short	(.L_17 - .L_16)
.L_16:
        /*003c*/ 	.word	0x00000000
        /*0040*/ 	.short	0x0000
        /*0042*/ 	.short	0x0000
        /*0044*/ 	.byte	0x00, 0xf4, 0x21, 0x00


	//----- nvinfo : EIATTR_SPARSE_MMA_MASK
	.align		4
.L_17:
        /*0048*/ 	.byte	0x03, 0x50
        /*004a*/ 	.short	0x0000


	//----- nvinfo : EIATTR_MAXREG_COUNT
	.align		4
        /*004c*/ 	.byte	0x03, 0x1b
        /*004e*/ 	.short	0x00ff


	//----- nvinfo : EIATTR_EXIT_INSTR_OFFSETS
	.align		4
        /*0050*/ 	.byte	0x04, 0x1c
        /*0052*/ 	.short	(.L_19 - .L_18)


	//   ....[0]....
.L_18:
        /*0054*/ 	.word	0x00000690


	//   ....[1]....
        /*0058*/ 	.word	0x000006e0


	//----- nvinfo : EIATTR_REQNTID
	.align		4
.L_19:
        /*005c*/ 	.byte	0x04, 0x10
        /*005e*/ 	.short	(.L_21 - .L_20)
.L_20:
        /*0060*/ 	.word	0x00000080
        /*0064*/ 	.word	0x00000001
        /*0068*/ 	.word	0x00000001


	//----- nvinfo : EIATTR_CBANK_PARAM_SIZE
	.align		4
.L_21:
        /*006c*/ 	.byte	0x03, 0x19
        /*006e*/ 	.short	0x0018


	//----- nvinfo : EIATTR_PARAM_CBANK
	.align		4
        /*0070*/ 	.byte	0x04, 0x0a
        /*0072*/ 	.short	(.L_23 - .L_22)
	.align		4
.L_22:
        /*0074*/ 	.word	index@(.nv.constant0.triton_poi_fused_1)
        /*0078*/ 	.short	0x0210
        /*007a*/ 	.short	0x0018


	//----- nvinfo : EIATTR_SW_WAR
	.align		4
.L_23:
        /*007c*/ 	.byte	0x04, 0x36
        /*007e*/ 	.short	(.L_25 - .L_24)
.L_24:
        /*0080*/ 	.word	0x00000008
.L_25:


//--------------------- .nv.callgraph             --------------------------
	.section	.nv.callgraph,"",@"SHT_CUDA_CALLGRAPH"
	.align	4
	.sectionentsize	8
	.align		4
        /*0000*/ 	.word	0x00000000
	.align		4
        /*0004*/ 	.word	0xffffffff
	.align		4
        /*0008*/ 	.word	0x00000000
	.align		4
        /*000c*/ 	.word	0xfffffffe
	.align		4
        /*0010*/ 	.word	0x00000000
	.align		4
        /*0014*/ 	.word	0xfffffffd
	.align		4
        /*0018*/ 	.word	0x00000000
	.align		4
        /*001c*/ 	.word	0xfffffffc


//--------------------- .text.triton_poi_fused_1  --------------------------
	.section	.text.triton_poi_fused_1,"ax",@progbits
	.sectionflags	@"SHF_BARRIERS=1"
	.align	128
        .global         triton_poi_fused_1
        .type           triton_poi_fused_1,@function
        .size           triton_poi_fused_1,(.L_x_1 - triton_poi_fused_1)
        .other          triton_poi_fused_1,@"STO_CUDA_ENTRY STV_DEFAULT"
triton_poi_fused_1:
.text.triton_poi_fused_1:
[----:B------:R-:W0:Y:S01]  /*0000*/  LDC R1, c[0x0][0x28] ;  /* 0x00000a00ff017b82 */ /* 0x000e220000000800 */
[----:B------:R-:W1:Y:S07]  /*0010*/  S2R R15, SR_CTAID.X ;  /* 0x00000000000f7919 */ /* 0x000e6e0000002500 */
[----:B------:R-:W2:Y:S01]  /*0020*/  LDC.64 R16, c[0x0][0x210] ;  /* 0x00008400ff107b82 */ /* 0x000ea20000000a00 */
[----:B------:R-:W-:Y:S01]  /*0030*/  IMAD.MOV.U32 R14, RZ, RZ, RZ ;  /* 0x000000ffff0e7224 */ /* 0x000fe200078e00ff */
[----:B------:R-:W-:Y:S01]  /*0040*/  ULDC.64 UR6, c[0x0][0x208] ;  /* 0x0000820000067ab9 */ /* 0x000fe20000000a00 */
[----:B------:R-:W3:Y:S01]  /*0050*/  S2R R18, SR_TID.X ;  /* 0x0000000000127919 */ /* 0x000ee20000002100 */
[----:B------:R-:W4:Y:S01]  /*0060*/  S2R R19, SR_CTAID.Y ;  /* 0x0000000000137919 */ /* 0x000f220000002600 */
[----:B-1----:R-:W-:Y:S01]  /*0070*/  IMAD.SHL.U32 R15, R15, 0x10, RZ ;  /* 0x000000100f0f7824 */ /* 0x002fe200078e00ff */
[----:B---3--:R-:W-:-:S04]  /*0080*/  SHF.R.U32.HI R0, RZ, 0x4, R18 ;  /* 0x00000004ff007819 */ /* 0x008fc80000011612 */
[----:B------:R-:W-:Y:S01]  /*0090*/  LOP3.LUT R4, R15, 0xf, R18, 0xf8, !PT ;  /* 0x0000000f0f047812 */ /* 0x000fe200078ef812 */
[----:B----4-:R-:W-:Y:S01]  /*00a0*/  IMAD.SHL.U32 R19, R19, 0x40, RZ ;  /* 0x0000004013137824 */ /* 0x010fe200078e00ff */
[----:B------:R-:W-:Y:S02]  /*00b0*/  SGXT.U32 R0, R0, 0x3 ;  /* 0x000000030000781a */ /* 0x000fe40000000000 */
[----:B------:R-:W-:Y:S02]  /*00c0*/  ISETP.GE.AND P0, PT, R4, 0x9, PT ;  /* 0x000000090400780c */ /* 0x000fe40003f06270 */
[----:B------:R-:W-:Y:S02]  /*00d0*/  LOP3.LUT R3, R19, 0x8, R0, 0xfe, !PT ;  /* 0x0000000813037812 */ /* 0x000fe400078efe00 */
[----:B------:R-:W-:Y:S02]  /*00e0*/  LOP3.LUT R2, R19, R0, RZ, 0xfc, !PT ;  /* 0x0000000013027212 */ /* 0x000fe400078efcff */
[C---:B------:R-:W-:Y:S01]  /*00f0*/  ISETP.LT.AND P2, PT, R3.reuse, 0x240, !P0 ;  /* 0x000002400300780c */ /* 0x040fe20004741270 */
[--C-:B------:R-:W-:Y:S01]  /*0100*/  IMAD R3, R3, 0x9, R4.reuse ;  /* 0x0000000903037824 */ /* 0x100fe200078e0204 */
[----:B------:R-:W-:Y:S01]  /*0110*/  LOP3.LUT R6, R19, 0x10, R0, 0xfe, !PT ;  /* 0x0000001013067812 */ /* 0x000fe200078efe00 */
[----:B------:R-:W-:Y:S01]  /*0120*/  IMAD R5, R2, 0x9, R4 ;  /* 0x0000000902057824 */ /* 0x000fe200078e0204 */
[----:B------:R-:W-:-:S02]  /*0130*/  LOP3.LUT R7, R19, 0x18, R0, 0xfe, !PT ;  /* 0x0000001813077812 */ /* 0x000fc400078efe00 */
[----:B------:R-:W-:Y:S01]  /*0140*/  ISETP.LT.AND P1, PT, R2, 0x240, !P0 ;  /* 0x000002400200780c */ /* 0x000fe20004721270 */
[----:B--2---:R-:W-:Y:S01]  /*0150*/  IMAD.WIDE R2, R3, 0x4, R16 ;  /* 0x0000000403027825 */ /* 0x004fe200078e0210 */
[----:B------:R-:W-:Y:S02]  /*0160*/  ISETP.LT.AND P6, PT, R6, 0x240, !P0 ;  /* 0x000002400600780c */ /* 0x000fe400047c1270 */
[----:B------:R-:W-:Y:S02]  /*0170*/  LOP3.LUT R8, R19, 0x20, R0, 0xfe, !PT ;  /* 0x0000002013087812 */ /* 0x000fe400078efe00 */
[----:B------:R-:W-:Y:S01]  /*0180*/  ISETP.LT.AND P5, PT, R7, 0x240, !P0 ;  /* 0x000002400700780c */ /* 0x000fe200047a1270 */
[----:B------:R1:W2:Y:S01]  /*0190*/  @P2 LDG.E.EL R14, desc[UR6][R2.64] ;  /* 0x00000006020e2981 */ /* 0x0002a2000c2e1900 */
[----:B------:R-:W-:Y:S02]  /*01a0*/  LOP3.LUT R4, R19, 0x28, R0, 0xfe, !PT ;  /* 0x0000002813047812 */ /* 0x000fe400078efe00 */
[----:B------:R-:W-:-:S02]  /*01b0*/  LOP3.LUT R6, R19, 0x30, R0, 0xfe, !PT ;  /* 0x0000003013067812 */ /* 0x000fc400078efe00 */
[----:B------:R-:W-:Y:S02]  /*01c0*/  LOP3.LUT R7, R19, 0x38, R0, 0xfe, !PT ;  /* 0x0000003813077812 */ /* 0x000fe400078efe00 */
[----:B------:R-:W-:Y:S02]  /*01d0*/  ISETP.LT.AND P4, PT, R8, 0x240, !P0 ;  /* 0x000002400800780c */ /* 0x000fe40004781270 */
[----:B------:R-:W-:Y:S02]  /*01e0*/  ISETP.LT.AND P3, PT, R4, 0x240, !P0 ;  /* 0x000002400400780c */ /* 0x000fe40004761270 */
[----:B------:R-:W-:Y:S02]  /*01f0*/  ISETP.LT.AND P2, PT, R6, 0x240, !P0 ;  /* 0x000002400600780c */ /* 0x000fe40004741270 */
[----:B------:R-:W-:Y:S01]  /*0200*/  ISETP.LT.AND P0, PT, R7, 0x240, !P0 ;  /* 0x000002400700780c */ /* 0x000fe20004701270 */
[C---:B------:R-:W-:Y:S02]  /*0210*/  VIADD R7, R5.reuse, 0x90 ;  /* 0x0000009005077836 */ /* 0x040fe40000000000 */
[----:B------:R-:W-:-:S02]  /*0220*/  VIADD R9, R5, 0xd8 ;  /* 0x000000d805097836 */ /* 0x000fc40000000000 */
[C---:B------:R-:W-:Y:S02]  /*0230*/  VIADD R11, R5.reuse, 0x120 ;  /* 0x00000120050b7836 */ /* 0x040fe40000000000 */
[C---:B------:R-:W-:Y:S02]  /*0240*/  VIADD R13, R5.reuse, 0x168 ;  /* 0x00000168050d7836 */ /* 0x040fe40000000000 */
[C---:B------:R-:W-:Y:S02]  /*0250*/  VIADD R23, R5.reuse, 0x1b0 ;  /* 0x000001b005177836 */ /* 0x040fe40000000000 */
[C---:B------:R-:W-:Y:S02]  /*0260*/  VIADD R25, R5.reuse, 0x1f8 ;  /* 0x000001f805197836 */ /* 0x040fe40000000000 */
[----:B-1----:R-:W-:-:S04]  /*0270*/  IMAD.WIDE R2, R5, 0x4, R16 ;  /* 0x0000000405027825 */ /* 0x002fc800078e0210 */
[----:B------:R-:W-:-:S04]  /*0280*/  IMAD.WIDE R4, R7, 0x4, R16 ;  /* 0x0000000407047825 */ /* 0x000fc800078e0210 */
[----:B------:R-:W-:-:S04]  /*0290*/  IMAD.WIDE R6, R9, 0x4, R16 ;  /* 0x0000000409067825 */ /* 0x000fc800078e0210 */
[----:B------:R-:W-:Y:S01]  /*02a0*/  IMAD.WIDE R8, R11, 0x4, R16 ;  /* 0x000000040b087825 */ /* 0x000fe200078e0210 */
[----:B------:R-:W-:-:S03]  /*02b0*/  CS2R R20, SRZ ;  /* 0x0000000000147805 */ /* 0x000fc6000001ff00 */
[----:B------:R-:W-:-:S03]  /*02c0*/  IMAD.WIDE R10, R13, 0x4, R16 ;  /* 0x000000040d0a7825 */ /* 0x000fc600078e0210 */
[----:B------:R1:W3:Y:S01]  /*02d0*/  @P6 LDG.E.EL R20, desc[UR6][R4.64] ;  /* 0x0000000604146981 */ /* 0x0002e2000c2e1900 */
[--C-:B------:R-:W-:Y:S01]  /*02e0*/  IMAD.WIDE R12, R23, 0x4, R16.reuse ;  /* 0x00000004170c7825 */ /* 0x100fe200078e0210 */
[----:B------:R-:W-:Y:S02]  /*02f0*/  CS2R R22, SRZ ;  /* 0x0000000000167805 */ /* 0x000fe4000001ff00 */
[----:B------:R-:W4:Y:S01]  /*0300*/  @P5 LDG.E.EL R21, desc[UR6][R6.64] ;  /* 0x0000000606155981 */ /* 0x000f22000c2e1900 */
[----:B------:R-:W-:Y:S01]  /*0310*/  IMAD.WIDE R16, R25, 0x4, R16 ;  /* 0x0000000419107825 */ /* 0x000fe200078e0210 */
[----:B------:R-:W-:Y:S02]  /*0320*/  CS2R R24, SRZ ;  /* 0x0000000000187805 */ /* 0x000fe4000001ff00 */
[----:B------:R-:W5:Y:S01]  /*0330*/  @P4 LDG.E.EL R22, desc[UR6][R8.64] ;  /* 0x0000000608164981 */ /* 0x000f62000c2e1900 */
[----:B------:R-:W-:-:S03]  /*0340*/  IMAD.MOV.U32 R26, RZ, RZ, RZ ;  /* 0x000000ffff1a7224 */ /* 0x000fc600078e00ff */
[----:B------:R-:W5:Y:S04]  /*0350*/  @P3 LDG.E.EL R24, desc[UR6][R10.64] ;  /* 0x000000060a183981 */ /* 0x000f68000c2e1900 */
[----:B------:R1:W5:Y:S04]  /*0360*/  @P2 LDG.E.EL R23, desc[UR6][R12.64] ;  /* 0x000000060c172981 */ /* 0x000368000c2e1900 */
[----:B------:R1:W5:Y:S04]  /*0370*/  @P1 LDG.E.EL R26, desc[UR6][R2.64] ;  /* 0x00000006021a1981 */ /* 0x000368000c2e1900 */
[----:B------:R-:W5:Y:S01]  /*0380*/  @P0 LDG.E.EL R25, desc[UR6][R16.64] ;  /* 0x0000000610190981 */ /* 0x000f62000c2e1900 */
[----:B------:R-:W1:Y:S01]  /*0390*/  S2R R27, SR_TID.X ;  /* 0x00000000001b7919 */ /* 0x000e620000002100 */
[----:B------:R-:W1:Y:S01]  /*03a0*/  S2UR UR5, SR_CgaCtaId ;  /* 0x00000000000579c3 */ /* 0x000e620000008800 */
[----:B------:R-:W-:Y:S01]  /*03b0*/  UMOV UR4, 0x400 ;  /* 0x0000040000047882 */ /* 0x000fe20000000000 */
[----:B-1----:R-:W-:Y:S01]  /*03c0*/  IMAD.SHL.U32 R4, R27, 0x40, RZ ;  /* 0x000000401b047824 */ /* 0x002fe200078e00ff */
[----:B------:R-:W-:-:S04]  /*03d0*/  SHF.R.U32.HI R5, RZ, 0x4, R27 ;  /* 0x00000004ff057819 */ /* 0x000fc8000001161b */
[----:B------:R-:W-:Y:S02]  /*03e0*/  SGXT.U32 R5, R5, 0x3 ;  /* 0x000000030505781a */ /* 0x000fe40000000000 */
[----:B------:R-:W-:Y:S01]  /*03f0*/  LOP3.LUT R4, R4, 0x3c0, RZ, 0xc0, !PT ;  /* 0x000003c004047812 */ /* 0x000fe200078ec0ff */
[----:B0-----:R-:W-:-:S03]  /*0400*/  UPRMT UR4, UR5, 0x654, UR4 ;  /* 0x0000065405047896 */ /* 0x001fc60008000004 */
[----:B------:R-:W-:-:S04]  /*0410*/  LOP3.LUT R5, R4, R5, RZ, 0xfc, !PT ;  /* 0x0000000504057212 */ /* 0x000fc800078efcff */
[----:B------:R-:W-:-:S04]  /*0420*/  LEA.HI R5, R4, R5, RZ, 0x1c ;  /* 0x0000000504057211 */ /* 0x000fc800078fe0ff */
[----:B------:R-:W-:Y:S01]  /*0430*/  LEA R13, R5, UR4, 0x2 ;  /* 0x00000004050d7c11 */ /* 0x000fe2000f8e10ff */
[----:B------:R-:W-:Y:S01]  /*0440*/  IMAD.SHL.U32 R8, R27, 0x4, RZ ;  /* 0x000000041b087824 */ /* 0x000fe200078e00ff */
[----:B------:R-:W-:-:S04]  /*0450*/  SHF.R.U32.HI R2, RZ, 0x2, R27 ;  /* 0x00000002ff027819 */ /* 0x000fc8000001161b */
[----:B------:R-:W-:Y:S02]  /*0460*/  LOP3.LUT R8, R8, 0x1fc, RZ, 0xc0, !PT ;  /* 0x000001fc08087812 */ /* 0x000fe400078ec0ff */
[----:B------:R-:W-:-:S05]  /*0470*/  LOP3.LUT R3, R2, 0x1c, RZ, 0xc0, !PT ;  /* 0x0000001c02037812 */ /* 0x000fca00078ec0ff */
[----:B------:R-:W-:-:S05]  /*0480*/  IMAD.IADD R3, R8, 0x1, R3 ;  /* 0x0000000108037824 */ /* 0x000fca00078e0203 */
[----:B------:R-:W-:Y:S01]  /*0490*/  LEA R4, R3, UR4, 0x2 ;  /* 0x0000000403047c11 */ /* 0x000fe2000f8e10ff */
[----:B------:R-:W-:Y:S01]  /*04a0*/  IMAD.SHL.U32 R18, R18, 0x4, RZ ;  /* 0x0000000412127824 */ /* 0x000fe200078e00ff */
[----:B------:R-:W0:Y:S04]  /*04b0*/  LDC.64 R2, c[0x0][0x218] ;  /* 0x00008600ff027b82 */ /* 0x000e280000000a00 */
[----:B------:R-:W-:-:S05]  /*04c0*/  LOP3.LUT R18, R19, 0x3c, R18, 0xf8, !PT ;  /* 0x0000003c13127812 */ /* 0x000fca00078ef812 */
[----:B------:R-:W-:-:S05]  /*04d0*/  IMAD.HI R9, R18, 0x2aaaaaab, RZ ;  /* 0x2aaaaaab12097827 */ /* 0x000fca00078e02ff */
[----:B------:R-:W-:-:S04]  /*04e0*/  SHF.R.U32.HI R10, RZ, 0x1f, R9 ;  /* 0x0000001fff0a7819 */ /* 0x000fc80000011609 */
[----:B------:R-:W-:Y:S02]  /*04f0*/  LEA.HI.SX32 R11, R9, R10, 0x1e ;  /* 0x0000000a090b7211 */ /* 0x000fe400078ff2ff */
[----:B------:R-:W-:Y:S02]  /*0500*/  LOP3.LUT R10, R8, 0x200, RZ, 0xfc, !PT ;  /* 0x00000200080a7812 */ /* 0x000fe400078efcff */
[----:B------:R-:W-:Y:S01]  /*0510*/  ISETP.GE.AND P0, PT, R18, 0x240, PT ;  /* 0x000002401200780c */ /* 0x000fe20003f06270 */
[----:B------:R-:W-:Y:S01]  /*0520*/  IMAD R18, R11, -0x18, R18 ;  /* 0xffffffe80b127824 */ /* 0x000fe200078e0212 */
[----:B------:R-:W-:Y:S02]  /*0530*/  LOP3.LUT R9, R15, R0, RZ, 0xfc, !PT ;  /* 0x000000000f097212 */ /* 0x000fe400078efcff */
[----:B------:R-:W-:Y:S02]  /*0540*/  LOP3.LUT R0, R15, 0x8, R0, 0xfe, !PT ;  /* 0x000000080f007812 */ /* 0x000fe400078efe00 */
[----:B------:R-:W-:Y:S01]  /*0550*/  SHF.R.U32.HI R10, RZ, 0x4, R10 ;  /* 0x00000004ff0a7819 */ /* 0x000fe2000001160a */
[----:B------:R-:W-:Y:S01]  /*0560*/  IMAD R18, R11, 0xd8, R18 ;  /* 0x000000d80b127824 */ /* 0x000fe200078e0212 */
[----:B------:R-:W-:-:S02]  /*0570*/  ISETP.LT.AND P1, PT, R9, 0x9, !P0 ;  /* 0x000000090900780c */ /* 0x000fc40004721270 */
[----:B------:R-:W-:Y:S02]  /*0580*/  ISETP.LT.AND P0, PT, R0, 0x9, !P0 ;  /* 0x000000090000780c */ /* 0x000fe40004701270 */
[----:B------:R-:W-:Y:S01]  /*0590*/  LOP3.LUT R11, R10, 0x3c, RZ, 0xc0, !PT ;  /* 0x0000003c0a0b7812 */ /* 0x000fe200078ec0ff */
[----:B------:R-:W-:-:S04]  /*05a0*/  IMAD R9, R9, 0x18, R18 ;  /* 0x0000001809097824 */ /* 0x000fc800078e0212 */
[----:B------:R-:W-:Y:S02]  /*05b0*/  IMAD.IADD R11, R8, 0x1, R11 ;  /* 0x00000001080b7824 */ /* 0x000fe400078e020b */
[----:B0-----:R-:W-:-:S03]  /*05c0*/  IMAD.WIDE R8, R9, 0x4, R2 ;  /* 0x0000000409087825 */ /* 0x001fc600078e0202 */
[----:B------:R-:W-:Y:S01]  /*05d0*/  LEA R11, R11, UR4, 0x2 ;  /* 0x000000040b0b7c11 */ /* 0x000fe2000f8e10ff */
[----:B--2---:R-:W-:Y:S04]  /*05e0*/  STS [R13+0x20], R14 ;  /* 0x0000200e0d007388 */ /* 0x004fe80000000800 */
[----:B---3--:R-:W-:Y:S04]  /*05f0*/  STS [R13+0x40], R20 ;  /* 0x000040140d007388 */ /* 0x008fe80000000800 */
[----:B----4-:R-:W-:Y:S04]  /*0600*/  STS [R13+0x60], R21 ;  /* 0x000060150d007388 */ /* 0x010fe80000000800 */
[----:B-----5:R-:W-:Y:S04]  /*0610*/  STS [R13+0x80], R22 ;  /* 0x000080160d007388 */ /* 0x020fe80000000800 */
[----:B------:R-:W-:Y:S04]  /*0620*/  STS [R13+0xa0], R24 ;  /* 0x0000a0180d007388 */ /* 0x000fe80000000800 */
[----:B------:R-:W-:Y:S04]  /*0630*/  STS [R13+0xc0], R23 ;  /* 0x0000c0170d007388 */ /* 0x000fe80000000800 */
[----:B------:R-:W-:Y:S04]  /*0640*/  STS [R13], R26 ;  /* 0x0000001a0d007388 */ /* 0x000fe80000000800 */
[----:B------:R-:W-:Y:S01]  /*0650*/  STS [R13+0xe0], R25 ;  /* 0x0000e0190d007388 */ /* 0x000fe20000000800 */
[----:B------:R-:W-:Y:S06]  /*0660*/  BAR.SYNC.DEFER_BLOCKING 0x0 ;  /* 0x0000000000007b1d */ /* 0x000fec0000010000 */
[----:B------:R-:W0:Y:S04]  /*0670*/  LDS.128 R4, [R4] ;  /* 0x0000000004047984 */ /* 0x000e280000000c00 */
[----:B0-----:R0:W-:Y:S02]  /*0680*/  @P1 STG.E.128 desc[UR6][R8.64], R4 ;  /* 0x0000000408001986 */ /* 0x0011e4000c101d06 */
[----:B0-----:R-:W-:Y:S05]  /*0690*/  @!P0 EXIT ;  /* 0x000000000000894d */ /* 0x001fea0003800000 */
[----:B0-----:R-:W0:Y:S01]  /*06a0*/  LDS.128 R8, [R11+0x800] ;  /* 0x000800000b087984 */ /* 0x001e220000000c00 */
[----:B------:R-:W-:-:S04]  /*06b0*/  IMAD R5, R0, 0x18, R18 ;  /* 0x0000001800057824 */ /* 0x000fc800078e0212 */
[----:B------:R-:W-:-:S05]  /*06c0*/  IMAD.WIDE R2, R5, 0x4, R2 ;  /* 0x0000000405027825 */ /* 0x000fca00078e0202 */
[----:B0-----:R-:W-:Y:S01]  /*06d0*/  STG.E.128 desc[UR6][R2.64], R8 ;  /* 0x0000000802007986 */ /* 0x001fe2000c101d06 */
[----:B------:R-:W-:Y:S05]  /*06e0*/  EXIT ;  /* 0x000000000000794d */ /* 0x000fea0003800000 */
.L_x_0:
[----:B------:R-:W-:-:S00]  /*06f0*/  BRA `(.L_x_0) ;  /* 0xfffffffc00fc7947 */ /* 0x000fc0000383ffff */
[----:B------:R-:W-:-:S00]  /*0700*/  NOP ;  /* 0x0000000000007918 */ /* 0x000fc00000000000 */
[----:B------:R-:W-:-:S00]  /*0710*/  NOP ;  /* 0x0000000000007918 */ /* 0x000fc00000000000 */
[----:B------:R-:W-:-:S00]  /*0720*/  NOP ;  /* 0x0000000000007918 */ /* 0x000fc00000000000 */
[----:B------:R-:W-:-:S00]  /*0730*/  NOP ;  /* 0x0000000000007918 */ /* 0x000fc00000000000 */
[----:B------:R-:W-:-:S00]  /*0740*/  NOP ;  /* 0x0000000000007918 */ /* 0x000fc00000000000 */
[----:B------:R-:W-:-:S00]  /*0750*/  NOP ;  /* 0x0000000000007918 */ /* 0x000fc00000000000 */
[----:B------:R-:W-:-:S00]  /*0760*/  NOP ;  /* 0x0000000000007918 */ /* 0x000fc00000000000 */
[----:B------:R-:W-:-:S00]  /*0770*/  NOP ;  /* 0x0000000000007918 */ /* 0x000fc00000000000 */
.L_x_1:


//--------------------- .nv.shared.triton_poi_fused_1 --------------------------
	.section	.nv.shared.triton_poi_fused_1,"aw",@nobits
	.sectionflags	@""
	.align	16
	.zero		1024


//--------------------- .nv.constant0.triton_poi_fused_1 --------------------------
	.section	.nv.constant0.triton_poi_fused_1,"a",@progbits
	.sectionflags	@""
	.align	4
.nv.constant0.triton_poi_fused_1:
	.zero		552
